//
// Generated by NVIDIA NVVM Compiler
//
// Compiler Build ID: CL-36424714
// Cuda compilation tools, release 13.0, V13.0.88
// Based on NVVM 20.0.0
//

.version 9.0
.target sm_100
.address_size 64

	// .globl	_Z28sgemm_shared_memory_blockingiiifPKfS0_fPf
// _ZZ28sgemm_shared_memory_blockingiiifPKfS0_fPfE2sA has been demoted
// _ZZ28sgemm_shared_memory_blockingiiifPKfS0_fPfE2sB has been demoted

.visible .entry _Z28sgemm_shared_memory_blockingiiifPKfS0_fPf(
	.param .u32 _Z28sgemm_shared_memory_blockingiiifPKfS0_fPf_param_0,
	.param .u32 _Z28sgemm_shared_memory_blockingiiifPKfS0_fPf_param_1,
	.param .u32 _Z28sgemm_shared_memory_blockingiiifPKfS0_fPf_param_2,
	.param .f32 _Z28sgemm_shared_memory_blockingiiifPKfS0_fPf_param_3,
	.param .u64 .ptr .align 1 _Z28sgemm_shared_memory_blockingiiifPKfS0_fPf_param_4,
	.param .u64 .ptr .align 1 _Z28sgemm_shared_memory_blockingiiifPKfS0_fPf_param_5,
	.param .f32 _Z28sgemm_shared_memory_blockingiiifPKfS0_fPf_param_6,
	.param .u64 .ptr .align 1 _Z28sgemm_shared_memory_blockingiiifPKfS0_fPf_param_7
)
{
	.reg .pred 	%p<3>;
	.reg .b32 	%r<36>;
	.reg .b32 	%f<105>;
	.reg .b64 	%rd<13>;
	// demoted variable
	.shared .align 4 .b8 _ZZ28sgemm_shared_memory_blockingiiifPKfS0_fPfE2sA[4096];
	// demoted variable
	.shared .align 4 .b8 _ZZ28sgemm_shared_memory_blockingiiifPKfS0_fPfE2sB[4096];
	ld.param.u32 	%r14, [_Z28sgemm_shared_memory_blockingiiifPKfS0_fPf_param_1];
	ld.param.u32 	%r15, [_Z28sgemm_shared_memory_blockingiiifPKfS0_fPf_param_2];
	ld.param.f32 	%f1, [_Z28sgemm_shared_memory_blockingiiifPKfS0_fPf_param_3];
	ld.param.u64 	%rd4, [_Z28sgemm_shared_memory_blockingiiifPKfS0_fPf_param_4];
	ld.param.u64 	%rd5, [_Z28sgemm_shared_memory_blockingiiifPKfS0_fPf_param_5];
	ld.param.f32 	%f2, [_Z28sgemm_shared_memory_blockingiiifPKfS0_fPf_param_6];
	ld.param.u64 	%rd6, [_Z28sgemm_shared_memory_blockingiiifPKfS0_fPf_param_7];
	setp.lt.s32 	%p1, %r15, 1;
	@%p1 bra 	$L__BB0_3;
	mov.u32 	%r17, %tid.x;
	mov.u32 	%r18, %ntid.x;
	mov.u32 	%r19, %ctaid.x;
	mad.lo.s32 	%r20, %r19, %r18, %r17;
	mov.u32 	%r21, %tid.y;
	mov.u32 	%r22, %ntid.y;
	mov.u32 	%r23, %ctaid.y;
	mad.lo.s32 	%r24, %r23, %r22, %r21;
	cvta.to.global.u64 	%rd7, %rd6;
	shl.b32 	%r25, %r17, 5;
	add.s32 	%r26, %r25, %r21;
	shl.b32 	%r27, %r26, 2;
	mov.u32 	%r28, _ZZ28sgemm_shared_memory_blockingiiifPKfS0_fPfE2sA;
	add.s32 	%r1, %r28, %r27;
	mov.u32 	%r29, _ZZ28sgemm_shared_memory_blockingiiifPKfS0_fPfE2sB;
	add.s32 	%r2, %r29, %r27;
	mad.lo.s32 	%r30, %r14, %r20, %r24;
	mul.wide.u32 	%rd8, %r30, 4;
	add.s64 	%rd1, %rd7, %rd8;
	shl.b32 	%r31, %r17, 7;
	add.s32 	%r3, %r28, %r31;
	shl.b32 	%r32, %r21, 2;
	add.s32 	%r4, %r29, %r32;
	mad.lo.s32 	%r34, %r17, %r14, %r24;
	shl.b32 	%r6, %r14, 5;
	mad.lo.s32 	%r33, %r15, %r20, %r21;
	cvta.to.global.u64 	%rd2, %rd4;
	cvta.to.global.u64 	%rd3, %rd5;
	mov.b32 	%r35, 0;
$L__BB0_2:
	mul.wide.u32 	%rd9, %r33, 4;
	add.s64 	%rd10, %rd2, %rd9;
	ld.global.f32 	%f3, [%rd10];
	st.shared.f32 	[%r1], %f3;
	mul.wide.u32 	%rd11, %r34, 4;
	add.s64 	%rd12, %rd3, %rd11;
	ld.global.f32 	%f4, [%rd12];
	st.shared.f32 	[%r2], %f4;
	bar.sync 	0;
	ld.shared.f32 	%f5, [%r3];
	ld.shared.f32 	%f6, [%r4];
	fma.rn.f32 	%f7, %f5, %f6, 0f00000000;
	ld.shared.f32 	%f8, [%r3+4];
	ld.shared.f32 	%f9, [%r4+128];
	fma.rn.f32 	%f10, %f8, %f9, %f7;
	ld.shared.f32 	%f11, [%r3+8];
	ld.shared.f32 	%f12, [%r4+256];
	fma.rn.f32 	%f13, %f11, %f12, %f10;
	ld.shared.f32 	%f14, [%r3+12];
	ld.shared.f32 	%f15, [%r4+384];
	fma.rn.f32 	%f16, %f14, %f15, %f13;
	ld.shared.f32 	%f17, [%r3+16];
	ld.shared.f32 	%f18, [%r4+512];
	fma.rn.f32 	%f19, %f17, %f18, %f16;
	ld.shared.f32 	%f20, [%r3+20];
	ld.shared.f32 	%f21, [%r4+640];
	fma.rn.f32 	%f22, %f20, %f21, %f19;
	ld.shared.f32 	%f23, [%r3+24];
	ld.shared.f32 	%f24, [%r4+768];
	fma.rn.f32 	%f25, %f23, %f24, %f22;
	ld.shared.f32 	%f26, [%r3+28];
	ld.shared.f32 	%f27, [%r4+896];
	fma.rn.f32 	%f28, %f26, %f27, %f25;
	ld.shared.f32 	%f29, [%r3+32];
	ld.shared.f32 	%f30, [%r4+1024];
	fma.rn.f32 	%f31, %f29, %f30, %f28;
	ld.shared.f32 	%f32, [%r3+36];
	ld.shared.f32 	%f33, [%r4+1152];
	fma.rn.f32 	%f34, %f32, %f33, %f31;
	ld.shared.f32 	%f35, [%r3+40];
	ld.shared.f32 	%f36, [%r4+1280];
	fma.rn.f32 	%f37, %f35, %f36, %f34;
	ld.shared.f32 	%f38, [%r3+44];
	ld.shared.f32 	%f39, [%r4+1408];
	fma.rn.f32 	%f40, %f38, %f39, %f37;
	ld.shared.f32 	%f41, [%r3+48];
	ld.shared.f32 	%f42, [%r4+1536];
	fma.rn.f32 	%f43, %f41, %f42, %f40;
	ld.shared.f32 	%f44, [%r3+52];
	ld.shared.f32 	%f45, [%r4+1664];
	fma.rn.f32 	%f46, %f44, %f45, %f43;
	ld.shared.f32 	%f47, [%r3+56];
	ld.shared.f32 	%f48, [%r4+1792];
	fma.rn.f32 	%f49, %f47, %f48, %f46;
	ld.shared.f32 	%f50, [%r3+60];
	ld.shared.f32 	%f51, [%r4+1920];
	fma.rn.f32 	%f52, %f50, %f51, %f49;
	ld.shared.f32 	%f53, [%r3+64];
	ld.shared.f32 	%f54, [%r4+2048];
	fma.rn.f32 	%f55, %f53, %f54, %f52;
	ld.shared.f32 	%f56, [%r3+68];
	ld.shared.f32 	%f57, [%r4+2176];
	fma.rn.f32 	%f58, %f56, %f57, %f55;
	ld.shared.f32 	%f59, [%r3+72];
	ld.shared.f32 	%f60, [%r4+2304];
	fma.rn.f32 	%f61, %f59, %f60, %f58;
	ld.shared.f32 	%f62, [%r3+76];
	ld.shared.f32 	%f63, [%r4+2432];
	fma.rn.f32 	%f64, %f62, %f63, %f61;
	ld.shared.f32 	%f65, [%r3+80];
	ld.shared.f32 	%f66, [%r4+2560];
	fma.rn.f32 	%f67, %f65, %f66, %f64;
	ld.shared.f32 	%f68, [%r3+84];
	ld.shared.f32 	%f69, [%r4+2688];
	fma.rn.f32 	%f70, %f68, %f69, %f67;
	ld.shared.f32 	%f71, [%r3+88];
	ld.shared.f32 	%f72, [%r4+2816];
	fma.rn.f32 	%f73, %f71, %f72, %f70;
	ld.shared.f32 	%f74, [%r3+92];
	ld.shared.f32 	%f75, [%r4+2944];
	fma.rn.f32 	%f76, %f74, %f75, %f73;
	ld.shared.f32 	%f77, [%r3+96];
	ld.shared.f32 	%f78, [%r4+3072];
	fma.rn.f32 	%f79, %f77, %f78, %f76;
	ld.shared.f32 	%f80, [%r3+100];
	ld.shared.f32 	%f81, [%r4+3200];
	fma.rn.f32 	%f82, %f80, %f81, %f79;
	ld.shared.f32 	%f83, [%r3+104];
	ld.shared.f32 	%f84, [%r4+3328];
	fma.rn.f32 	%f85, %f83, %f84, %f82;
	ld.shared.f32 	%f86, [%r3+108];
	ld.shared.f32 	%f87, [%r4+3456];
	fma.rn.f32 	%f88, %f86, %f87, %f85;
	ld.shared.f32 	%f89, [%r3+112];
	ld.shared.f32 	%f90, [%r4+3584];
	fma.rn.f32 	%f91, %f89, %f90, %f88;
	ld.shared.f32 	%f92, [%r3+116];
	ld.shared.f32 	%f93, [%r4+3712];
	fma.rn.f32 	%f94, %f92, %f93, %f91;
	ld.shared.f32 	%f95, [%r3+120];
	ld.shared.f32 	%f96, [%r4+3840];
	fma.rn.f32 	%f97, %f95, %f96, %f94;
	ld.shared.f32 	%f98, [%r3+124];
	ld.shared.f32 	%f99, [%r4+3968];
	fma.rn.f32 	%f100, %f98, %f99, %f97;
	ld.global.f32 	%f101, [%rd1];
	mul.f32 	%f102, %f2, %f101;
	fma.rn.f32 	%f103, %f1, %f100, %f102;
	add.f32 	%f104, %f101, %f103;
	st.global.f32 	[%rd1], %f104;
	bar.sync 	0;
	add.s32 	%r35, %r35, 32;
	add.s32 	%r34, %r34, %r6;
	add.s32 	%r33, %r33, 32;
	setp.lt.s32 	%p2, %r35, %r15;
	@%p2 bra 	$L__BB0_2;
$L__BB0_3:
	ret;

}


// ===== COMPILED SASS (sm_100) =====

	.target	sm_100

	.elftype	@"ET_EXEC"


//--------------------- .note.nv.tkinfo           --------------------------
	.section	.note.nv.tkinfo,"",@"SHT_NOTE"
	.sectionflags	@"SHF_NOTE_NV_TKINFO"
	.tkinfo
        /*0018*/ 	.word	0x00000002
        /*0030*/ 	.string	""
        /*0030*/ 	.string	"ptxas"
        /*0030*/ 	.string	"Cuda compilation tools, release 13.0, V13.0.88"
        /*0030*/ 	.string	"Build cuda_13.0.r13.0/compiler.36424714_0"
        /*0030*/ 	.string	"-arch sm_100 -m 64 "



//--------------------- .note.nv.cuinfo           --------------------------
	.section	.note.nv.cuinfo,"",@"SHT_NOTE"
	.sectionflags	@"SHF_NOTE_NV_CUINFO"
        /*0018*/ 	.short	0x0002
        /*001a*/ 	.short	0x0064
        /*001c*/ 	.short	0x0082
	.zero		2


//--------------------- .nv.info                  --------------------------
	.section	.nv.info,"",@"SHT_CUDA_INFO"
	.align	4


	//----- nvinfo : EIATTR_REGCOUNT
	.align		4
        /*0000*/ 	.byte	0x04, 0x2f
        /*0002*/ 	.short	(.L_1 - .L_0)
	.align		4
.L_0:
        /*0004*/ 	.word	index@(_Z28sgemm_shared_memory_blockingiiifPKfS0_fPf)
        /*0008*/ 	.word	0x0000001e


	//----- nvinfo : EIATTR_FRAME_SIZE
	.align		4
.L_1:
        /*000c*/ 	.byte	0x04, 0x11
        /*000e*/ 	.short	(.L_3 - .L_2)
	.align		4
.L_2:
        /*0010*/ 	.word	index@(_Z28sgemm_shared_memory_blockingiiifPKfS0_fPf)
        /*0014*/ 	.word	0x00000000


	//----- nvinfo : EIATTR_MIN_STACK_SIZE
	.align		4
.L_3:
        /*0018*/ 	.byte	0x04, 0x12
        /*001a*/ 	.short	(.L_5 - .L_4)
	.align		4
.L_4:
        /*001c*/ 	.word	index@(_Z28sgemm_shared_memory_blockingiiifPKfS0_fPf)
        /*0020*/ 	.word	0x00000000
.L_5:


//--------------------- .nv.compat                --------------------------
	.section	.nv.compat,"",@"SHT_CUDA_COMPAT_INFO"
	.align	4
        /*0000*/ 	.byte	0x02, 0x09, 0x00, 0x00, 0x02, 0x02, 0x01, 0x00, 0x02, 0x05, 0x05, 0x00, 0x03, 0x07, 0x01, 0x01
        /*0010*/ 	.byte	0x02, 0x03, 0x00, 0x00, 0x02, 0x06, 0x01, 0x00, 0x04, 0x0b, 0x08, 0x00, 0x09, 0x00, 0x00, 0x00
        /*0020*/ 	.byte	0x00, 0x00, 0x00, 0x00


//--------------------- .nv.info._Z28sgemm_shared_memory_blockingiiifPKfS0_fPf --------------------------
	.section	.nv.info._Z28sgemm_shared_memory_blockingiiifPKfS0_fPf,"",@"SHT_CUDA_INFO"
	.sectionflags	@""
	.align	4


	//----- nvinfo : EIATTR_CUDA_API_VERSION
	.align		4
        /*0000*/ 	.byte	0x04, 0x37
        /*0002*/ 	.short	(.L_7 - .L_6)
.L_6:
        /*0004*/ 	.word	0x00000082


	//----- nvinfo : EIATTR_KPARAM_INFO
	.align		4
.L_7:
        /*0008*/ 	.byte	0x04, 0x17
        /*000a*/ 	.short	(.L_9 - .L_8)
.L_8:
        /*000c*/ 	.word	0x00000000
        /*0010*/ 	.short	0x0007
        /*0012*/ 	.short	0x0028
        /*0014*/ 	.byte	0x00, 0xf5, 0x21, 0x00


	//----- nvinfo : EIATTR_KPARAM_INFO
	.align		4
.L_9:
        /*0018*/ 	.byte	0x04, 0x17
        /*001a*/ 	.short	(.L_11 - .L_10)
.L_10:
        /*001c*/ 	.word	0x00000000
        /*0020*/ 	.short	0x0006
        /*0022*/ 	.short	0x0020
        /*0024*/ 	.byte	0x00, 0xf0, 0x11, 0x00


	//----- nvinfo : EIATTR_KPARAM_INFO
	.align		4
.L_11:
        /*0028*/ 	.byte	0x04, 0x17
        /*002a*/ 	.short	(.L_13 - .L_12)
.L_12:
        /*002c*/ 	.word	0x00000000
        /*0030*/ 	.short	0x0005
        /*0032*/ 	.short	0x0018
        /*0034*/ 	.byte	0x00, 0xf5, 0x21, 0x00


	//----- nvinfo : EIATTR_KPARAM_INFO
	.align		4
.L_13:
        /*0038*/ 	.byte	0x04, 0x17
        /*003a*/ 	.short	(.L_15 - .L_14)
.L_14:
        /*003c*/ 	.word	0x00000000
        /*0040*/ 	.short	0x0004
        /*0042*/ 	.short	0x0010
        /*0044*/ 	.byte	0x00, 0xf5, 0x21, 0x00


	//----- nvinfo : EIATTR_KPARAM_INFO
	.align		4
.L_15:
        /*0048*/ 	.byte	0x04, 0x17
        /*004a*/ 	.short	(.L_17 - .L_16)
.L_16:
        /*004c*/ 	.word	0x00000000
        /*0050*/ 	.short	0x0003
        /*0052*/ 	.short	0x000c
        /*0054*/ 	.byte	0x00, 0xf0, 0x11, 0x00


	//----- nvinfo : EIATTR_KPARAM_INFO
	.align		4
.L_17:
        /*0058*/ 	.byte	0x04, 0x17
        /*005a*/ 	.short	(.L_19 - .L_18)
.L_18:
        /*005c*/ 	.word	0x00000000
        /*0060*/ 	.short	0x0002
        /*0062*/ 	.short	0x0008
        /*0064*/ 	.byte	0x00, 0xf0, 0x11, 0x00


	//----- nvinfo : EIATTR_KPARAM_INFO
	.align		4
.L_19:
        /*0068*/ 	.byte	0x04, 0x17
        /*006a*/ 	.short	(.L_21 - .L_20)
.L_20:
        /*006c*/ 	.word	0x00000000
        /*0070*/ 	.short	0x0001
        /*0072*/ 	.short	0x0004
        /*0074*/ 	.byte	0x00, 0xf0, 0x11, 0x00


	//----- nvinfo : EIATTR_KPARAM_INFO
	.align		4
.L_21:
        /*0078*/ 	.byte	0x04, 0x17
        /*007a*/ 	.short	(.L_23 - .L_22)
.L_22:
        /*007c*/ 	.word	0x00000000
        /*0080*/ 	.short	0x0000
        /*0082*/ 	.short	0x0000
        /*0084*/ 	.byte	0x00, 0xf0, 0x11, 0x00


	//----- nvinfo : EIATTR_SPARSE_MMA_MASK
	.align		4
.L_23:
        /*0088*/ 	.byte	0x03, 0x50
        /*008a*/ 	.short	0x0000


	//----- nvinfo : EIATTR_MAXREG_COUNT
	.align		4
        /*008c*/ 	.byte	0x03, 0x1b
        /*008e*/ 	.short	0x00ff


	//----- nvinfo : EIATTR_NUM_BARRIERS
	.align		4
        /*0090*/ 	.byte	0x02, 0x4c
        /*0092*/ 	.byte	0x01
	.zero		1


	//----- nvinfo : EIATTR_MERCURY_ISA_VERSION
	.align		4
        /*0094*/ 	.byte	0x03, 0x5f
        /*0096*/ 	.short	0x0101


	//----- nvinfo : EIATTR_VRC_CTA_INIT_COUNT
	.align		4
        /*0098*/ 	.byte	0x02, 0x4a
	.zero		1
	.zero		1


	//----- nvinfo : EIATTR_EXIT_INSTR_OFFSETS
	.align		4
        /*009c*/ 	.byte	0x04, 0x1c
        /*009e*/ 	.short	(.L_25 - .L_24)


	//   ....[0]....
.L_24:
        /*00a0*/ 	.word	0x00000030


	//   ....[1]....
        /*00a4*/ 	.word	0x000007c0


	//----- nvinfo : EIATTR_CBANK_PARAM_SIZE
	.align		4
.L_25:
        /*00a8*/ 	.byte	0x03, 0x19
        /*00aa*/ 	.short	0x0030


	//----- nvinfo : EIATTR_PARAM_CBANK
	.align		4
        /*00ac*/ 	.byte	0x04, 0x0a
        /*00ae*/ 	.short	(.L_27 - .L_26)
	.align		4
.L_26:
        /*00b0*/ 	.word	index@(.nv.constant0._Z28sgemm_shared_memory_blockingiiifPKfS0_fPf)
        /*00b4*/ 	.short	0x0380
        /*00b6*/ 	.short	0x0030


	//----- nvinfo : EIATTR_SW_WAR
	.align		4
.L_27:
        /*00b8*/ 	.byte	0x04, 0x36
        /*00ba*/ 	.short	(.L_29 - .L_28)
.L_28:
        /*00bc*/ 	.word	0x00000008
.L_29:


//--------------------- .nv.callgraph             --------------------------
	.section	.nv.callgraph,"",@"SHT_CUDA_CALLGRAPH"
	.align	4
	.sectionentsize	8
	.align		4
        /*0000*/ 	.word	0x00000000
	.align		4
        /*0004*/ 	.word	0xffffffff
	.align		4
        /*0008*/ 	.word	0x00000000
	.align		4
        /*000c*/ 	.word	0xfffffffe
	.align		4
        /*0010*/ 	.word	0x00000000
	.align		4
        /*0014*/ 	.word	0xfffffffd
	.align		4
        /*0018*/ 	.word	0x00000000
	.align		4
        /*001c*/ 	.word	0xfffffffc


//--------------------- .text._Z28sgemm_shared_memory_blockingiiifPKfS0_fPf --------------------------
	.section	.text._Z28sgemm_shared_memory_blockingiiifPKfS0_fPf,"ax",@progbits
	.align	128
        .global         _Z28sgemm_shared_memory_blockingiiifPKfS0_fPf
        .type           _Z28sgemm_shared_memory_blockingiiifPKfS0_fPf,@function
        .size           _Z28sgemm_shared_memory_blockingiiifPKfS0_fPf,(.L_x_2 - _Z28sgemm_shared_memory_blockingiiifPKfS0_fPf)
        .other          _Z28sgemm_shared_memory_blockingiiifPKfS0_fPf,@"STO_CUDA_ENTRY STV_DEFAULT"
_Z28sgemm_shared_memory_blockingiiifPKfS0_fPf:
.text._Z28sgemm_shared_memory_blockingiiifPKfS0_fPf:
[----:B------:R-:W-:Y:S08]  /*0000*/  LDC R1, c[0x0][0x37c] ;  /* 0x0000df00ff017b82 */ /* 0x000ff00000000800 */
[----:B------:R-:W0:Y:S02]  /*0010*/  LDC R0, c[0x0][0x388] ;  /* 0x0000e200ff007b82 */ /* 0x000e240000000800 */
[----:B0-----:R-:W-:-:S13]  /*0020*/  ISETP.GE.AND P0, PT, R0, 0x1, PT ;  /* 0x000000010000780c */ /* 0x001fda0003f06270 */
[----:B------:R-:W-:Y:S05]  /*0030*/  @!P0 EXIT ;  /* 0x000000000000894d */ /* 0x000fea0003800000 */
[----:B------:R-:W0:Y:S01]  /*0040*/  S2R R10, SR_TID.X ;  /* 0x00000000000a7919 */ /* 0x000e220000002100 */
[----:B------:R-:W1:Y:S01]  /*0050*/  S2UR UR6, SR_CgaCtaId ;  /* 0x00000000000679c3 */ /* 0x000e620000008800 */
[----:B------:R-:W0:Y:S01]  /*0060*/  LDCU UR5, c[0x0][0x360] ;  /* 0x00006c00ff0577ac */ /* 0x000e220008000800 */
[----:B------:R-:W0:Y:S01]  /*0070*/  S2R R5, SR_CTAID.X ;  /* 0x0000000000057919 */ /* 0x000e220000002500 */
[----:B------:R-:W2:Y:S01]  /*0080*/  LDCU UR7, c[0x0][0x364] ;  /* 0x00006c80ff0777ac */ /* 0x000ea20008000800 */
[----:B------:R-:W3:Y:S04]  /*0090*/  S2R R9, SR_TID.Y ;  /* 0x0000000000097919 */ /* 0x000ee80000002200 */
[----:B------:R-:W4:Y:S01]  /*00a0*/  LDC R2, c[0x0][0x384] ;  /* 0x0000e100ff027b82 */ /* 0x000f220000000800 */
[----:B------:R-:W-:Y:S01]  /*00b0*/  UMOV UR4, 0x400 ;  /* 0x0000040000047882 */ /* 0x000fe20000000000 */
[----:B------:R-:W0:Y:S01]  /*00c0*/  LDCU.64 UR8, c[0x0][0x358] ;  /* 0x00006b00ff0877ac */ /* 0x000e220008000a00 */
[----:B------:R-:W2:Y:S01]  /*00d0*/  S2R R4, SR_CTAID.Y ;  /* 0x0000000000047919 */ /* 0x000ea20000002600 */
[----:B------:R-:W0:Y:S04]  /*00e0*/  LDCU UR10, c[0x0][0x3a0] ;  /* 0x00007400ff0a77ac */ /* 0x000e280008000800 */
[----:B------:R-:W5:Y:S08]  /*00f0*/  LDC.64 R22, c[0x0][0x3a8] ;  /* 0x0000ea00ff167b82 */ /* 0x000f700000000a00 */
[----:B------:R-:W5:Y:S08]  /*0100*/  LDC.64 R20, c[0x0][0x390] ;  /* 0x0000e400ff147b82 */ /* 0x000f700000000a00 */
[----:B------:R-:W5:Y:S01]  /*0110*/  LDC.64 R18, c[0x0][0x398] ;  /* 0x0000e600ff127b82 */ /* 0x000f620000000a00 */
[----:B0-----:R-:W-:Y:S01]  /*0120*/  IMAD R5, R5, UR5, R10 ;  /* 0x0000000505057c24 */ /* 0x001fe2000f8e020a */
[----:B------:R-:W-:-:S02]  /*0130*/  UIADD3 UR5, UPT, UPT, UR4, 0x1000, URZ ;  /* 0x0000100004057890 */ /* 0x000fc4000fffe0ff */
[----:B-1----:R-:W-:Y:S01]  /*0140*/  ULEA UR4, UR6, UR4, 0x18 ;  /* 0x0000000406047291 */ /* 0x002fe2000f8ec0ff */
[----:B---3--:R-:W-:Y:S01]  /*0150*/  LEA R11, R10, R9, 0x5 ;  /* 0x000000090a0b7211 */ /* 0x008fe200078e28ff */
[----:B------:R-:W-:Y:S01]  /*0160*/  ULEA UR5, UR6, UR5, 0x18 ;  /* 0x0000000506057291 */ /* 0x000fe2000f8ec0ff */
[--C-:B------:R-:W-:Y:S02]  /*0170*/  IMAD R8, R5, R0, R9.reuse ;  /* 0x0000000005087224 */ /* 0x100fe400078e0209 */
[----:B--2---:R-:W-:Y:S01]  /*0180*/  IMAD R3, R4, UR7, R9 ;  /* 0x0000000704037c24 */ /* 0x004fe2000f8e0209 */
[C---:B------:R-:W-:Y:S01]  /*0190*/  LEA R16, R11.reuse, UR4, 0x2 ;  /* 0x000000040b107c11 */ /* 0x040fe2000f8e10ff */
[----:B------:R-:W0:Y:S01]  /*01a0*/  LDCU UR7, c[0x0][0x38c] ;  /* 0x00007180ff0777ac */ /* 0x000e220008000800 */
[----:B------:R-:W-:Y:S01]  /*01b0*/  LEA R11, R11, UR5, 0x2 ;  /* 0x000000050b0b7c11 */ /* 0x000fe2000f8e10ff */
[-CC-:B----4-:R-:W-:Y:S01]  /*01c0*/  IMAD R7, R5, R2.reuse, R3.reuse ;  /* 0x0000000205077224 */ /* 0x190fe200078e0203 */
[----:B------:R-:W-:Y:S01]  /*01d0*/  LEA R9, R9, UR5, 0x2 ;  /* 0x0000000509097c11 */ /* 0x000fe2000f8e10ff */
[C---:B------:R-:W-:Y:S01]  /*01e0*/  IMAD R3, R10.reuse, R2, R3 ;  /* 0x000000020a037224 */ /* 0x040fe200078e0203 */
[----:B------:R-:W-:Y:S01]  /*01f0*/  LEA R10, R10, UR4, 0x7 ;  /* 0x000000040a0a7c11 */ /* 0x000fe2000f8e38ff */
[----:B-----5:R-:W-:Y:S01]  /*0200*/  IMAD.WIDE.U32 R22, R7, 0x4, R22 ;  /* 0x0000000407167825 */ /* 0x020fe200078e0016 */
[----:B0-----:R-:W-:-:S06]  /*0210*/  UMOV UR4, URZ ;  /* 0x000000ff00047c82 */ /* 0x001fcc0008000000 */
.L_x_0:
[----:B------:R-:W-:-:S04]  /*0220*/  IMAD.WIDE.U32 R12, R8, 0x4, R20 ;  /* 0x00000004080c7825 */ /* 0x000fc800078e0014 */
[----:B------:R-:W-:Y:S02]  /*0230*/  IMAD.WIDE.U32 R14, R3, 0x4, R18 ;  /* 0x00000004030e7825 */ /* 0x000fe400078e0012 */
[----:B------:R-:W2:Y:S04]  /*0240*/  LDG.E R13, desc[UR8][R12.64] ;  /* 0x000000080c0d7981 */ /* 0x000ea8000c1e1900 */
[----:B------:R-:W3:Y:S04]  /*0250*/  LDG.E R24, desc[UR8][R14.64] ;  /* 0x000000080e187981 */ /* 0x000ee8000c1e1900 */
[----:B--2---:R-:W-:Y:S04]  /*0260*/  STS [R16], R13 ;  /* 0x0000000d10007388 */ /* 0x004fe80000000800 */
[----:B---3--:R-:W-:Y:S01]  /*0270*/  STS [R11], R24 ;  /* 0x000000180b007388 */ /* 0x008fe20000000800 */
[----:B------:R-:W-:Y:S06]  /*0280*/  BAR.SYNC.DEFER_BLOCKING 0x0 ;  /* 0x0000000000007b1d */ /* 0x000fec0000010000 */
[----:B0-----:R-:W-:Y:S04]  /*0290*/  LDS R17, [R9] ;  /* 0x0000000009117984 */ /* 0x001fe80000000800 */
[----:B------:R-:W0:Y:S04]  /*02a0*/  LDS.128 R4, [R10] ;  /* 0x000000000a047984 */ /* 0x000e280000000c00 */
[----:B------:R-:W1:Y:S04]  /*02b0*/  LDS R27, [R9+0x80] ;  /* 0x00008000091b7984 */ /* 0x000e680000000800 */
[----:B------:R-:W2:Y:S04]  /*02c0*/  LDS R25, [R9+0x100] ;  /* 0x0001000009197984 */ /* 0x000ea80000000800 */
[----:B------:R-:W-:Y:S04]  /*02d0*/  LDS.128 R12, [R10+0x10] ;  /* 0x000010000a0c7984 */ /* 0x000fe80000000c00 */
[----:B------:R-:W-:Y:S01]  /*02e0*/  LDS R24, [R9+0x280] ;  /* 0x0002800009187984 */ /* 0x000fe20000000800 */
[----:B0-----:R-:W-:-:S03]  /*02f0*/  FFMA R26, R4, R17, RZ ;  /* 0x00000011041a7223 */ /* 0x001fc600000000ff */
[----:B------:R-:W0:Y:S01]  /*0300*/  LDS R4, [R9+0x180] ;  /* 0x0001800009047984 */ /* 0x000e220000000800 */
[----:B-1----:R-:W-:-:S03]  /*0310*/  FFMA R26, R27, R5, R26 ;  /* 0x000000051b1a7223 */ /* 0x002fc6000000001a */
[----:B------:R-:W1:Y:S04]  /*0320*/  LDS R27, [R9+0x200] ;  /* 0x00020000091b7984 */ /* 0x000e680000000800 */
[----:B------:R-:W3:Y:S01]  /*0330*/  LDG.E R17, desc[UR8][R22.64] ;  /* 0x0000000816117981 */ /* 0x000ee2000c1e1900 */
[----:B--2---:R-:W-:Y:S01]  /*0340*/  FFMA R5, R25, R6, R26 ;  /* 0x0000000619057223 */ /* 0x004fe2000000001a */
[----:B------:R-:W-:Y:S01]  /*0350*/  UIADD3 UR4, UPT, UPT, UR4, 0x20, URZ ;  /* 0x0000002004047890 */ /* 0x000fe2000fffe0ff */
[----:B------:R-:W-:Y:S01]  /*0360*/  IADD3 R8, PT, PT, R8, 0x20, RZ ;  /* 0x0000002008087810 */ /* 0x000fe20007ffe0ff */
[----:B------:R-:W2:Y:S01]  /*0370*/  LDS R25, [R9+0x300] ;  /* 0x0003000009197984 */ /* 0x000ea20000000800 */
[----:B------:R-:W-:-:S03]  /*0380*/  LEA R3, R2, R3, 0x5 ;  /* 0x0000000302037211 */ /* 0x000fc600078e28ff */
[----:B------:R-:W-:Y:S01]  /*0390*/  ISETP.LE.AND P0, PT, R0, UR4, PT ;  /* 0x0000000400007c0c */ /* 0x000fe2000bf03270 */
[----:B0-----:R-:W-:-:S04]  /*03a0*/  FFMA R5, R4, R7, R5 ;  /* 0x0000000704057223 */ /* 0x001fc80000000005 */
[----:B-1----:R-:W-:Y:S02]  /*03b0*/  FFMA R5, R12, R27, R5 ;  /* 0x0000001b0c057223 */ /* 0x002fe40000000005 */
[----:B------:R-:W0:Y:S02]  /*03c0*/  LDS R12, [R9+0x380] ;  /* 0x00038000090c7984 */ /* 0x000e240000000800 */
[----:B------:R-:W-:Y:S02]  /*03d0*/  FFMA R26, R24, R13, R5 ;  /* 0x0000000d181a7223 */ /* 0x000fe40000000005 */
[----:B------:R-:W-:Y:S02]  /*03e0*/  LDS R27, [R9+0x400] ;  /* 0x00040000091b7984 */ /* 0x000fe40000000800 */
[----:B--2---:R-:W-:Y:S02]  /*03f0*/  FFMA R13, R25, R14, R26 ;  /* 0x0000000e190d7223 */ /* 0x004fe4000000001a */
[----:B------:R-:W1:Y:S04]  /*0400*/  LDS.128 R4, [R10+0x20] ;  /* 0x000020000a047984 */ /* 0x000e680000000c00 */
[----:B------:R-:W2:Y:S04]  /*0410*/  LDS R24, [R9+0x480] ;  /* 0x0004800009187984 */ /* 0x000ea80000000800 */
[----:B------:R-:W4:Y:S01]  /*0420*/  LDS R25, [R9+0x500] ;  /* 0x0005000009197984 */ /* 0x000f220000000800 */
[----:B0-----:R-:W-:-:S04]  /*0430*/  FFMA R13, R12, R15, R13 ;  /* 0x0000000f0c0d7223 */ /* 0x001fc8000000000d */
[----:B-1----:R-:W-:Y:S02]  /*0440*/  FFMA R13, R4, R27, R13 ;  /* 0x0000001b040d7223 */ /* 0x002fe4000000000d */
[----:B------:R-:W0:Y:S02]  /*0450*/  LDS R4, [R9+0x580] ;  /* 0x0005800009047984 */ /* 0x000e240000000800 */
[----:B--2---:R-:W-:Y:S02]  /*0460*/  FFMA R26, R24, R5, R13 ;  /* 0x00000005181a7223 */ /* 0x004fe4000000000d */
[----:B------:R-:W-:Y:S02]  /*0470*/  LDS R27, [R9+0x600] ;  /* 0x00060000091b7984 */ /* 0x000fe40000000800 */
[----:B----4-:R-:W-:Y:S02]  /*0480*/  FFMA R5, R25, R6, R26 ;  /* 0x0000000619057223 */ /* 0x010fe4000000001a */
        /* <DEDUP_REMOVED lines=38> */
[----:B------:R-:W4:Y:S04]  /*06f0*/  LDS R24, [R9+0xf00] ;  /* 0x000f000009187984 */ /* 0x000f280000000800 */
[----:B------:R-:W5:Y:S01]  /*0700*/  LDS R6, [R9+0xf80] ;  /* 0x000f800009067984 */ /* 0x000f620000000800 */
[----:B0-----:R-:W-:-:S04]  /*0710*/  FFMA R7, R4, R7, R25 ;  /* 0x0000000704077223 */ /* 0x001fc80000000019 */
[----:B-1----:R-:W-:Y:S01]  /*0720*/  FFMA R12, R12, R5, R7 ;  /* 0x000000050c0c7223 */ /* 0x002fe20000000007 */
[----:B---3--:R-:W-:-:S03]  /*0730*/  FMUL R5, R17, UR10 ;  /* 0x0000000a11057c20 */ /* 0x008fc60008400000 */
[----:B--2---:R-:W-:-:S04]  /*0740*/  FFMA R13, R27, R13, R12 ;  /* 0x0000000d1b0d7223 */ /* 0x004fc8000000000c */
[----:B----4-:R-:W-:-:S04]  /*0750*/  FFMA R13, R24, R14, R13 ;  /* 0x0000000e180d7223 */ /* 0x010fc8000000000d */
[----:B-----5:R-:W-:-:S04]  /*0760*/  FFMA R6, R6, R15, R13 ;  /* 0x0000000f06067223 */ /* 0x020fc8000000000d */
[----:B------:R-:W-:-:S04]  /*0770*/  FFMA R6, R6, UR7, R5 ;  /* 0x0000000706067c23 */ /* 0x000fc80008000005 */
[----:B------:R-:W-:-:S05]  /*0780*/  FADD R17, R17, R6 ;  /* 0x0000000611117221 */ /* 0x000fca0000000000 */
[----:B------:R0:W-:Y:S01]  /*0790*/  STG.E desc[UR8][R22.64], R17 ;  /* 0x0000001116007986 */ /* 0x0001e2000c101908 */
[----:B------:R-:W-:Y:S06]  /*07a0*/  BAR.SYNC.DEFER_BLOCKING 0x0 ;  /* 0x0000000000007b1d */ /* 0x000fec0000010000 */
[----:B------:R-:W-:Y:S05]  /*07b0*/  @!P0 BRA `(.L_x_0) ;  /* 0xfffffff800988947 */ /* 0x000fea000383ffff */
[----:B------:R-:W-:Y:S05]  /*07c0*/  EXIT ;  /* 0x000000000000794d */ /* 0x000fea0003800000 */
.L_x_1:
[----:B------:R-:W-:-:S00]  /*07d0*/  BRA `(.L_x_1) ;  /* 0xfffffffc00fc7947 */ /* 0x000fc0000383ffff */
[----:B------:R-:W-:-:S00]  /*07e0*/  NOP ;  /* 0x0000000000007918 */ /* 0x000fc00000000000 */
        /* <DEDUP_REMOVED lines=9> */
.L_x_2:


//--------------------- .nv.shared._Z28sgemm_shared_memory_blockingiiifPKfS0_fPf --------------------------
	.section	.nv.shared._Z28sgemm_shared_memory_blockingiiifPKfS0_fPf,"aw",@nobits
	.sectionflags	@""
	.align	4
.nv.shared._Z28sgemm_shared_memory_blockingiiifPKfS0_fPf:
	.zero		9216


//--------------------- .nv.shared.reserved.0     --------------------------
	.section	.nv.shared.reserved.0,"aw",@nobits
	.weak		__nv_reservedSMEM_offset_0_alias
	.size		__nv_reservedSMEM_offset_0_alias, 0, 64
	.other		__nv_reservedSMEM_offset_0_alias,@"STO_CUDA_RESERVED_SHARED STV_DEFAULT"
__nv_reservedSMEM_offset_0_alias:
	.zero		0
	.zero		64


//--------------------- .nv.constant0._Z28sgemm_shared_memory_blockingiiifPKfS0_fPf --------------------------
	.section	.nv.constant0._Z28sgemm_shared_memory_blockingiiifPKfS0_fPf,"a",@progbits
	.sectionflags	@""
	.align	4
.nv.constant0._Z28sgemm_shared_memory_blockingiiifPKfS0_fPf:
	.zero		944


//--------------------- SYMBOLS --------------------------

	.type		.nv.reservedSmem.offset0,@object
	.size		.nv.reservedSmem.offset0,0x4
	.type		.nv.reservedSmem.cap,@object
	.size		.nv.reservedSmem.cap,0x4
